//
// Generated by NVIDIA NVVM Compiler
//
// Compiler Build ID: CL-36424714
// Cuda compilation tools, release 13.0, V13.0.88
// Based on NVVM 20.0.0
//

.version 9.0
.target sm_100
.address_size 64

	// .globl	_Z8multiplyPfS_S_iii

.visible .entry _Z8multiplyPfS_S_iii(
	.param .u64 .ptr .align 1 _Z8multiplyPfS_S_iii_param_0,
	.param .u64 .ptr .align 1 _Z8multiplyPfS_S_iii_param_1,
	.param .u64 .ptr .align 1 _Z8multiplyPfS_S_iii_param_2,
	.param .u32 _Z8multiplyPfS_S_iii_param_3,
	.param .u32 _Z8multiplyPfS_S_iii_param_4,
	.param .u32 _Z8multiplyPfS_S_iii_param_5
)
{
	.reg .pred 	%p<14>;
	.reg .b32 	%r<50>;
	.reg .b32 	%f<55>;
	.reg .b64 	%rd<53>;

	ld.param.u64 	%rd9, [_Z8multiplyPfS_S_iii_param_0];
	ld.param.u64 	%rd10, [_Z8multiplyPfS_S_iii_param_1];
	ld.param.u32 	%r21, [_Z8multiplyPfS_S_iii_param_3];
	ld.param.u32 	%r22, [_Z8multiplyPfS_S_iii_param_4];
	ld.param.u32 	%r23, [_Z8multiplyPfS_S_iii_param_5];
	cvta.to.global.u64 	%rd1, %rd10;
	cvta.to.global.u64 	%rd2, %rd9;
	mov.u32 	%r1, %ntid.x;
	setp.lt.s32 	%p1, %r21, 1;
	@%p1 bra 	$L__BB0_5;
	mov.u32 	%r24, %ctaid.x;
	mov.u32 	%r25, %tid.x;
	mad.lo.s32 	%r2, %r24, %r1, %r25;
	setp.lt.s32 	%p2, %r22, 1;
	@%p2 bra 	$L__BB0_5;
	and.b32  	%r3, %r22, 7;
	and.b32  	%r4, %r22, 2147483640;
	shl.b32 	%r5, %r23, 3;
	mov.b32 	%r43, 0;
	mul.wide.s32 	%rd45, %r23, 4;
$L__BB0_3:
	setp.lt.s32 	%p3, %r2, %r23;
	@%p3 bra 	$L__BB0_6;
$L__BB0_4:
	add.s32 	%r43, %r43, 1;
	setp.eq.s32 	%p13, %r43, %r21;
	@%p13 bra 	$L__BB0_5;
	bra.uni 	$L__BB0_3;
$L__BB0_5:
	bar.sync 	0;
	ret;
$L__BB0_6:
	mul.lo.s32 	%r27, %r43, %r22;
	mul.lo.s32 	%r8, %r43, %r23;
	cvt.u64.u32 	%rd3, %r27;
	mov.u32 	%r44, %r2;
$L__BB0_7:
	ld.param.u64 	%rd51, [_Z8multiplyPfS_S_iii_param_2];
	setp.lt.u32 	%p4, %r22, 8;
	add.s32 	%r29, %r44, %r8;
	cvta.to.global.u64 	%rd11, %rd51;
	mul.wide.s32 	%rd12, %r29, 4;
	add.s64 	%rd4, %rd11, %rd12;
	ld.global.f32 	%f52, [%rd4];
	mov.b32 	%r48, 0;
	@%p4 bra 	$L__BB0_10;
	and.b32  	%r30, %r22, 2147483640;
	neg.s32 	%r46, %r30;
	shl.b64 	%rd13, %rd3, 2;
	add.s64 	%rd14, %rd2, %rd13;
	add.s64 	%rd52, %rd14, 16;
	mov.u32 	%r45, %r44;
$L__BB0_9:
	.pragma "nounroll";
	ld.global.f32 	%f9, [%rd52+-16];
	mul.wide.s32 	%rd15, %r45, 4;
	add.s64 	%rd16, %rd1, %rd15;
	ld.global.f32 	%f10, [%rd16];
	fma.rn.f32 	%f11, %f9, %f10, %f52;
	st.global.f32 	[%rd4], %f11;
	ld.global.f32 	%f12, [%rd52+-12];
	mul.wide.s32 	%rd17, %r23, 4;
	add.s64 	%rd18, %rd16, %rd17;
	ld.global.f32 	%f13, [%rd18];
	fma.rn.f32 	%f14, %f12, %f13, %f11;
	st.global.f32 	[%rd4], %f14;
	ld.global.f32 	%f15, [%rd52+-8];
	add.s64 	%rd19, %rd18, %rd17;
	ld.global.f32 	%f16, [%rd19];
	fma.rn.f32 	%f17, %f15, %f16, %f14;
	st.global.f32 	[%rd4], %f17;
	ld.global.f32 	%f18, [%rd52+-4];
	add.s64 	%rd20, %rd19, %rd17;
	ld.global.f32 	%f19, [%rd20];
	fma.rn.f32 	%f20, %f18, %f19, %f17;
	st.global.f32 	[%rd4], %f20;
	ld.global.f32 	%f21, [%rd52];
	add.s64 	%rd21, %rd20, %rd17;
	ld.global.f32 	%f22, [%rd21];
	fma.rn.f32 	%f23, %f21, %f22, %f20;
	st.global.f32 	[%rd4], %f23;
	ld.global.f32 	%f24, [%rd52+4];
	add.s64 	%rd22, %rd21, %rd17;
	ld.global.f32 	%f25, [%rd22];
	fma.rn.f32 	%f26, %f24, %f25, %f23;
	st.global.f32 	[%rd4], %f26;
	ld.global.f32 	%f27, [%rd52+8];
	add.s64 	%rd23, %rd22, %rd17;
	ld.global.f32 	%f28, [%rd23];
	fma.rn.f32 	%f29, %f27, %f28, %f26;
	st.global.f32 	[%rd4], %f29;
	ld.global.f32 	%f30, [%rd52+12];
	add.s64 	%rd24, %rd23, %rd17;
	ld.global.f32 	%f31, [%rd24];
	fma.rn.f32 	%f52, %f30, %f31, %f29;
	st.global.f32 	[%rd4], %f52;
	add.s32 	%r46, %r46, 8;
	add.s32 	%r45, %r45, %r5;
	add.s64 	%rd52, %rd52, 32;
	setp.ne.s32 	%p5, %r46, 0;
	mov.u32 	%r48, %r4;
	@%p5 bra 	$L__BB0_9;
$L__BB0_10:
	setp.eq.s32 	%p6, %r3, 0;
	@%p6 bra 	$L__BB0_18;
	add.s32 	%r31, %r3, -1;
	setp.lt.u32 	%p7, %r31, 3;
	@%p7 bra 	$L__BB0_13;
	cvt.u32.u64 	%r32, %rd3;
	add.s32 	%r33, %r48, %r32;
	mul.wide.u32 	%rd25, %r33, 4;
	add.s64 	%rd26, %rd2, %rd25;
	ld.global.f32 	%f32, [%rd26];
	mad.lo.s32 	%r34, %r48, %r23, %r44;
	mul.wide.s32 	%rd27, %r34, 4;
	add.s64 	%rd28, %rd1, %rd27;
	ld.global.f32 	%f33, [%rd28];
	fma.rn.f32 	%f34, %f32, %f33, %f52;
	st.global.f32 	[%rd4], %f34;
	cvt.u64.u32 	%rd29, %r48;
	add.s64 	%rd30, %rd29, %rd3;
	shl.b64 	%rd31, %rd30, 2;
	add.s64 	%rd32, %rd2, %rd31;
	ld.global.f32 	%f35, [%rd32+4];
	add.s64 	%rd34, %rd28, %rd45;
	ld.global.f32 	%f36, [%rd34];
	fma.rn.f32 	%f37, %f35, %f36, %f34;
	st.global.f32 	[%rd4], %f37;
	ld.global.f32 	%f38, [%rd32+8];
	add.s64 	%rd35, %rd34, %rd45;
	ld.global.f32 	%f39, [%rd35];
	fma.rn.f32 	%f40, %f38, %f39, %f37;
	st.global.f32 	[%rd4], %f40;
	ld.global.f32 	%f41, [%rd32+12];
	add.s64 	%rd36, %rd35, %rd45;
	ld.global.f32 	%f42, [%rd36];
	fma.rn.f32 	%f52, %f41, %f42, %f40;
	st.global.f32 	[%rd4], %f52;
	add.s32 	%r48, %r48, 4;
$L__BB0_13:
	and.b32  	%r35, %r22, 3;
	setp.eq.s32 	%p8, %r35, 0;
	@%p8 bra 	$L__BB0_18;
	setp.eq.s32 	%p9, %r35, 1;
	@%p9 bra 	$L__BB0_16;
	cvt.u32.u64 	%r36, %rd3;
	add.s32 	%r37, %r48, %r36;
	mul.wide.u32 	%rd37, %r37, 4;
	add.s64 	%rd38, %rd2, %rd37;
	ld.global.f32 	%f43, [%rd38];
	mad.lo.s32 	%r38, %r48, %r23, %r44;
	mul.wide.s32 	%rd39, %r38, 4;
	add.s64 	%rd40, %rd1, %rd39;
	ld.global.f32 	%f44, [%rd40];
	fma.rn.f32 	%f45, %f43, %f44, %f52;
	st.global.f32 	[%rd4], %f45;
	cvt.u64.u32 	%rd41, %r48;
	add.s64 	%rd42, %rd41, %rd3;
	shl.b64 	%rd43, %rd42, 2;
	add.s64 	%rd44, %rd2, %rd43;
	ld.global.f32 	%f46, [%rd44+4];
	add.s64 	%rd46, %rd40, %rd45;
	ld.global.f32 	%f47, [%rd46];
	fma.rn.f32 	%f52, %f46, %f47, %f45;
	st.global.f32 	[%rd4], %f52;
	add.s32 	%r48, %r48, 2;
$L__BB0_16:
	and.b32  	%r39, %r22, 1;
	setp.eq.b32 	%p10, %r39, 1;
	not.pred 	%p11, %p10;
	@%p11 bra 	$L__BB0_18;
	cvt.u32.u64 	%r40, %rd3;
	add.s32 	%r41, %r48, %r40;
	mul.wide.u32 	%rd47, %r41, 4;
	add.s64 	%rd48, %rd2, %rd47;
	ld.global.f32 	%f48, [%rd48];
	mad.lo.s32 	%r42, %r48, %r23, %r44;
	mul.wide.s32 	%rd49, %r42, 4;
	add.s64 	%rd50, %rd1, %rd49;
	ld.global.f32 	%f49, [%rd50];
	fma.rn.f32 	%f50, %f48, %f49, %f52;
	st.global.f32 	[%rd4], %f50;
$L__BB0_18:
	add.s32 	%r44, %r44, %r1;
	setp.lt.s32 	%p12, %r44, %r23;
	@%p12 bra 	$L__BB0_7;
	bra.uni 	$L__BB0_4;

}


// ===== COMPILED SASS (sm_100) =====

	.target	sm_100

	.elftype	@"ET_EXEC"


//--------------------- .note.nv.tkinfo           --------------------------
	.section	.note.nv.tkinfo,"",@"SHT_NOTE"
	.sectionflags	@"SHF_NOTE_NV_TKINFO"
	.tkinfo
        /*0018*/ 	.word	0x00000002
        /*0030*/ 	.string	""
        /*0030*/ 	.string	"ptxas"
        /*0030*/ 	.string	"Cuda compilation tools, release 13.0, V13.0.88"
        /*0030*/ 	.string	"Build cuda_13.0.r13.0/compiler.36424714_0"
        /*0030*/ 	.string	"-arch sm_100 -m 64 "



//--------------------- .note.nv.cuinfo           --------------------------
	.section	.note.nv.cuinfo,"",@"SHT_NOTE"
	.sectionflags	@"SHF_NOTE_NV_CUINFO"
        /*0018*/ 	.short	0x0002
        /*001a*/ 	.short	0x0064
        /*001c*/ 	.short	0x0082
	.zero		2


//--------------------- .nv.info                  --------------------------
	.section	.nv.info,"",@"SHT_CUDA_INFO"
	.align	4


	//----- nvinfo : EIATTR_REGCOUNT
	.align		4
        /*0000*/ 	.byte	0x04, 0x2f
        /*0002*/ 	.short	(.L_1 - .L_0)
	.align		4
.L_0:
        /*0004*/ 	.word	index@(_Z8multiplyPfS_S_iii)
        /*0008*/ 	.word	0x0000001a


	//----- nvinfo : EIATTR_FRAME_SIZE
	.align		4
.L_1:
        /*000c*/ 	.byte	0x04, 0x11
        /*000e*/ 	.short	(.L_3 - .L_2)
	.align		4
.L_2:
        /*0010*/ 	.word	index@(_Z8multiplyPfS_S_iii)
        /*0014*/ 	.word	0x00000000


	//----- nvinfo : EIATTR_MIN_STACK_SIZE
	.align		4
.L_3:
        /*0018*/ 	.byte	0x04, 0x12
        /*001a*/ 	.short	(.L_5 - .L_4)
	.align		4
.L_4:
        /*001c*/ 	.word	index@(_Z8multiplyPfS_S_iii)
        /*0020*/ 	.word	0x00000000
.L_5:


//--------------------- .nv.compat                --------------------------
	.section	.nv.compat,"",@"SHT_CUDA_COMPAT_INFO"
	.align	4
        /*0000*/ 	.byte	0x02, 0x09, 0x00, 0x00, 0x02, 0x02, 0x01, 0x00, 0x02, 0x05, 0x05, 0x00, 0x03, 0x07, 0x01, 0x01
        /*0010*/ 	.byte	0x02, 0x03, 0x00, 0x00, 0x02, 0x06, 0x01, 0x00, 0x04, 0x0b, 0x08, 0x00, 0x09, 0x00, 0x00, 0x00
        /*0020*/ 	.byte	0x00, 0x00, 0x00, 0x00


//--------------------- .nv.info._Z8multiplyPfS_S_iii --------------------------
	.section	.nv.info._Z8multiplyPfS_S_iii,"",@"SHT_CUDA_INFO"
	.sectionflags	@""
	.align	4


	//----- nvinfo : EIATTR_CUDA_API_VERSION
	.align		4
        /*0000*/ 	.byte	0x04, 0x37
        /*0002*/ 	.short	(.L_7 - .L_6)
.L_6:
        /*0004*/ 	.word	0x00000082


	//----- nvinfo : EIATTR_KPARAM_INFO
	.align		4
.L_7:
        /*0008*/ 	.byte	0x04, 0x17
        /*000a*/ 	.short	(.L_9 - .L_8)
.L_8:
        /*000c*/ 	.word	0x00000000
        /*0010*/ 	.short	0x0005
        /*0012*/ 	.short	0x0020
        /*0014*/ 	.byte	0x00, 0xf0, 0x11, 0x00


	//----- nvinfo : EIATTR_KPARAM_INFO
	.align		4
.L_9:
        /*0018*/ 	.byte	0x04, 0x17
        /*001a*/ 	.short	(.L_11 - .L_10)
.L_10:
        /*001c*/ 	.word	0x00000000
        /*0020*/ 	.short	0x0004
        /*0022*/ 	.short	0x001c
        /*0024*/ 	.byte	0x00, 0xf0, 0x11, 0x00


	//----- nvinfo : EIATTR_KPARAM_INFO
	.align		4
.L_11:
        /*0028*/ 	.byte	0x04, 0x17
        /*002a*/ 	.short	(.L_13 - .L_12)
.L_12:
        /*002c*/ 	.word	0x00000000
        /*0030*/ 	.short	0x0003
        /*0032*/ 	.short	0x0018
        /*0034*/ 	.byte	0x00, 0xf0, 0x11, 0x00


	//----- nvinfo : EIATTR_KPARAM_INFO
	.align		4
.L_13:
        /*0038*/ 	.byte	0x04, 0x17
        /*003a*/ 	.short	(.L_15 - .L_14)
.L_14:
        /*003c*/ 	.word	0x00000000
        /*0040*/ 	.short	0x0002
        /*0042*/ 	.short	0x0010
        /*0044*/ 	.byte	0x00, 0xf5, 0x21, 0x00


	//----- nvinfo : EIATTR_KPARAM_INFO
	.align		4
.L_15:
        /*0048*/ 	.byte	0x04, 0x17
        /*004a*/ 	.short	(.L_17 - .L_16)
.L_16:
        /*004c*/ 	.word	0x00000000
        /*0050*/ 	.short	0x0001
        /*0052*/ 	.short	0x0008
        /*0054*/ 	.byte	0x00, 0xf5, 0x21, 0x00


	//----- nvinfo : EIATTR_KPARAM_INFO
	.align		4
.L_17:
        /*0058*/ 	.byte	0x04, 0x17
        /*005a*/ 	.short	(.L_19 - .L_18)
.L_18:
        /*005c*/ 	.word	0x00000000
        /*0060*/ 	.short	0x0000
        /*0062*/ 	.short	0x0000
        /*0064*/ 	.byte	0x00, 0xf5, 0x21, 0x00


	//----- nvinfo : EIATTR_SPARSE_MMA_MASK
	.align		4
.L_19:
        /*0068*/ 	.byte	0x03, 0x50
        /*006a*/ 	.short	0x0000


	//----- nvinfo : EIATTR_MAXREG_COUNT
	.align		4
        /*006c*/ 	.byte	0x03, 0x1b
        /*006e*/ 	.short	0x00ff


	//----- nvinfo : EIATTR_NUM_BARRIERS
	.align		4
        /*0070*/ 	.byte	0x02, 0x4c
        /*0072*/ 	.byte	0x01
	.zero		1


	//----- nvinfo : EIATTR_MERCURY_ISA_VERSION
	.align		4
        /*0074*/ 	.byte	0x03, 0x5f
        /*0076*/ 	.short	0x0101


	//----- nvinfo : EIATTR_VRC_CTA_INIT_COUNT
	.align		4
        /*0078*/ 	.byte	0x02, 0x4a
	.zero		1
	.zero		1


	//----- nvinfo : EIATTR_EXIT_INSTR_OFFSETS
	.align		4
        /*007c*/ 	.byte	0x04, 0x1c
        /*007e*/ 	.short	(.L_21 - .L_20)


	//   ....[0]....
.L_20:
        /*0080*/ 	.word	0x00000a80


	//----- nvinfo : EIATTR_CRS_STACK_SIZE
	.align		4
.L_21:
        /*0084*/ 	.byte	0x04, 0x1e
        /*0086*/ 	.short	(.L_23 - .L_22)
.L_22:
        /*0088*/ 	.word	0x00000000


	//----- nvinfo : EIATTR_CBANK_PARAM_SIZE
	.align		4
.L_23:
        /*008c*/ 	.byte	0x03, 0x19
        /*008e*/ 	.short	0x0024


	//----- nvinfo : EIATTR_PARAM_CBANK
	.align		4
        /*0090*/ 	.byte	0x04, 0x0a
        /*0092*/ 	.short	(.L_25 - .L_24)
	.align		4
.L_24:
        /*0094*/ 	.word	index@(.nv.constant0._Z8multiplyPfS_S_iii)
        /*0098*/ 	.short	0x0380
        /*009a*/ 	.short	0x0024


	//----- nvinfo : EIATTR_SW_WAR
	.align		4
.L_25:
        /*009c*/ 	.byte	0x04, 0x36
        /*009e*/ 	.short	(.L_27 - .L_26)
.L_26:
        /*00a0*/ 	.word	0x00000008
.L_27:


//--------------------- .nv.callgraph             --------------------------
	.section	.nv.callgraph,"",@"SHT_CUDA_CALLGRAPH"
	.align	4
	.sectionentsize	8
	.align		4
        /*0000*/ 	.word	0x00000000
	.align		4
        /*0004*/ 	.word	0xffffffff
	.align		4
        /*0008*/ 	.word	0x00000000
	.align		4
        /*000c*/ 	.word	0xfffffffe
	.align		4
        /*0010*/ 	.word	0x00000000
	.align		4
        /*0014*/ 	.word	0xfffffffd
	.align		4
        /*0018*/ 	.word	0x00000000
	.align		4
        /*001c*/ 	.word	0xfffffffc


//--------------------- .text._Z8multiplyPfS_S_iii --------------------------
	.section	.text._Z8multiplyPfS_S_iii,"ax",@progbits
	.align	128
        .global         _Z8multiplyPfS_S_iii
        .type           _Z8multiplyPfS_S_iii,@function
        .size           _Z8multiplyPfS_S_iii,(.L_x_11 - _Z8multiplyPfS_S_iii)
        .other          _Z8multiplyPfS_S_iii,@"STO_CUDA_ENTRY STV_DEFAULT"
_Z8multiplyPfS_S_iii:
.text._Z8multiplyPfS_S_iii:
[----:B------:R-:W-:Y:S01]  /*0000*/  LDC R1, c[0x0][0x37c] ;  /* 0x0000df00ff017b82 */ /* 0x000fe20000000800 */
[----:B------:R-:W0:Y:S01]  /*0010*/  LDCU UR4, c[0x0][0x398] ;  /* 0x00007300ff0477ac */ /* 0x000e220008000800 */
[----:B------:R-:W1:Y:S01]  /*0020*/  LDCU UR7, c[0x0][0x360] ;  /* 0x00006c00ff0777ac */ /* 0x000e620008000800 */
[----:B0-----:R-:W-:-:S09]  /*0030*/  UISETP.GE.AND UP0, UPT, UR4, 0x1, UPT ;  /* 0x000000010400788c */ /* 0x001fd2000bf06270 */
[----:B-1----:R-:W-:Y:S05]  /*0040*/  BRA.U !UP0, `(.L_x_0) ;  /* 0x0000000908887547 */ /* 0x002fea000b800000 */
[----:B------:R-:W0:Y:S01]  /*0050*/  S2R R0, SR_CTAID.X ;  /* 0x0000000000007919 */ /* 0x000e220000002500 */
[----:B------:R-:W1:Y:S01]  /*0060*/  LDCU UR5, c[0x0][0x39c] ;  /* 0x00007380ff0577ac */ /* 0x000e620008000800 */
[----:B------:R-:W0:Y:S01]  /*0070*/  S2R R3, SR_TID.X ;  /* 0x0000000000037919 */ /* 0x000e220000002100 */
[----:B-1----:R-:W-:Y:S01]  /*0080*/  UISETP.GE.AND UP0, UPT, UR5, 0x1, UPT ;  /* 0x000000010500788c */ /* 0x002fe2000bf06270 */
[----:B0-----:R-:W-:-:S08]  /*0090*/  IMAD R0, R0, UR7, R3 ;  /* 0x0000000700007c24 */ /* 0x001fd0000f8e0203 */
[----:B------:R-:W-:Y:S05]  /*00a0*/  BRA.U !UP0, `(.L_x_0) ;  /* 0x0000000908707547 */ /* 0x000fea000b800000 */
[----:B------:R-:W0:Y:S01]  /*00b0*/  LDCU.64 UR8, c[0x0][0x358] ;  /* 0x00006b00ff0877ac */ /* 0x000e220008000a00 */
[----:B------:R-:W-:Y:S01]  /*00c0*/  ULOP3.LUT UR5, UR5, 0x7, URZ, 0xc0, !UPT ;  /* 0x0000000705057892 */ /* 0x000fe2000f8ec0ff */
[----:B------:R-:W-:-:S11]  /*00d0*/  UMOV UR4, URZ ;  /* 0x000000ff00047c82 */ /* 0x000fd60008000000 */
.L_x_9:
[----:B-1----:R-:W1:Y:S01]  /*00e0*/  LDCU UR6, c[0x0][0x3a0] ;  /* 0x00007400ff0677ac */ /* 0x002e620008000800 */
[----:B------:R-:W-:Y:S01]  /*00f0*/  BSSY.RECONVERGENT B0, `(.L_x_1) ;  /* 0x0000093000007945 */ /* 0x000fe20003800200 */
[----:B-1----:R-:W-:-:S13]  /*0100*/  ISETP.GE.AND P0, PT, R0, UR6, PT ;  /* 0x0000000600007c0c */ /* 0x002fda000bf06270 */
[----:B--23-5:R-:W-:Y:S05]  /*0110*/  @P0 BRA `(.L_x_2) ;  /* 0x0000000800400947 */ /* 0x02cfea0003800000 */
[----:B------:R-:W1:Y:S01]  /*0120*/  LDC R7, c[0x0][0x39c] ;  /* 0x0000e700ff077b82 */ /* 0x000e620000000800 */
[----:B------:R-:W-:Y:S01]  /*0130*/  MOV R6, R0 ;  /* 0x0000000000067202 */ /* 0x000fe20000000f00 */
[----:B-1----:R-:W-:-:S07]  /*0140*/  IMAD R7, R7, UR4, RZ ;  /* 0x0000000407077c24 */ /* 0x002fce000f8e02ff */
.L_x_8:
[----:B-1----:R-:W1:Y:S08]  /*0150*/  LDC R9, c[0x0][0x3a0] ;  /* 0x0000e800ff097b82 */ /* 0x002e700000000800 */
[----:B0-23--:R-:W2:Y:S08]  /*0160*/  LDC.64 R2, c[0x0][0x390] ;  /* 0x0000e400ff027b82 */ /* 0x00deb00000000a00 */
[----:B------:R-:W3:Y:S01]  /*0170*/  LDC R8, c[0x0][0x39c] ;  /* 0x0000e700ff087b82 */ /* 0x000ee20000000800 */
[----:B-1----:R-:W-:-:S04]  /*0180*/  IMAD R5, R9, UR4, R6 ;  /* 0x0000000409057c24 */ /* 0x002fc8000f8e0206 */
[----:B--2---:R-:W-:-:S05]  /*0190*/  IMAD.WIDE R2, R5, 0x4, R2 ;  /* 0x0000000405027825 */ /* 0x004fca00078e0202 */
[----:B0----5:R0:W5:Y:S01]  /*01a0*/  LDG.E R11, desc[UR8][R2.64] ;  /* 0x00000008020b7981 */ /* 0x021162000c1e1900 */
[----:B------:R-:W-:Y:S01]  /*01b0*/  HFMA2 R12, -RZ, RZ, 0, 0 ;  /* 0x00000000ff0c7431 */ /* 0x000fe200000001ff */
[----:B---3--:R-:W-:-:S13]  /*01c0*/  ISETP.GE.U32.AND P0, PT, R8, 0x8, PT ;  /* 0x000000080800780c */ /* 0x008fda0003f06070 */
[----:B0-----:R-:W-:Y:S05]  /*01d0*/  @!P0 BRA `(.L_x_3) ;  /* 0x0000000000dc8947 */ /* 0x001fea0003800000 */
[----:B------:R-:W0:Y:S01]  /*01e0*/  LDCU.64 UR10, c[0x0][0x380] ;  /* 0x00007000ff0a77ac */ /* 0x000e220008000a00 */
[----:B------:R-:W-:Y:S02]  /*01f0*/  LOP3.LUT R12, R8, 0x7ffffff8, RZ, 0xc0, !PT ;  /* 0x7ffffff8080c7812 */ /* 0x000fe400078ec0ff */
[----:B------:R-:W-:Y:S02]  /*0200*/  MOV R14, R6 ;  /* 0x00000006000e7202 */ /* 0x000fe40000000f00 */
[----:B------:R-:W-:Y:S02]  /*0210*/  IADD3 R10, PT, PT, -R12, RZ, RZ ;  /* 0x000000ff0c0a7210 */ /* 0x000fe40007ffe1ff */
[----:B0-----:R-:W-:-:S04]  /*0220*/  LEA R4, P0, R7, UR10, 0x2 ;  /* 0x0000000a07047c11 */ /* 0x001fc8000f8010ff */
[----:B------:R-:W-:Y:S02]  /*0230*/  IADD3 R4, P1, PT, R4, 0x10, RZ ;  /* 0x0000001004047810 */ /* 0x000fe40007f3e0ff */
[----:B------:R-:W-:-:S04]  /*0240*/  LEA.HI.X R5, R7, UR11, RZ, 0x2, P0 ;  /* 0x0000000b07057c11 */ /* 0x000fc800080f14ff */
[----:B------:R-:W-:-:S07]  /*0250*/  IADD3.X R5, PT, PT, RZ, R5, RZ, P1, !PT ;  /* 0x00000005ff057210 */ /* 0x000fce0000ffe4ff */
.L_x_4:
[----:B------:R-:W0:Y:S01]  /*0260*/  LDC.64 R16, c[0x0][0x388] ;  /* 0x0000e200ff107b82 */ /* 0x000e220000000a00 */
[----:B--2---:R-:W2:Y:S01]  /*0270*/  LDG.E R18, desc[UR8][R4.64+-0x10] ;  /* 0xfffff00804127981 */ /* 0x004ea2000c1e1900 */
[----:B0-----:R-:W-:-:S05]  /*0280*/  IMAD.WIDE R16, R14, 0x4, R16 ;  /* 0x000000040e107825 */ /* 0x001fca00078e0210 */
[----:B------:R-:W2:Y:S02]  /*0290*/  LDG.E R13, desc[UR8][R16.64] ;  /* 0x00000008100d7981 */ /* 0x000ea4000c1e1900 */
[----:B--2--5:R-:W-:Y:S01]  /*02a0*/  FFMA R13, R18, R13, R11 ;  /* 0x0000000d120d7223 */ /* 0x024fe2000000000b */
[----:B------:R-:W-:-:S04]  /*02b0*/  IMAD.WIDE R18, R9, 0x4, R16 ;  /* 0x0000000409127825 */ /* 0x000fc800078e0210 */
[----:B------:R0:W-:Y:S04]  /*02c0*/  STG.E desc[UR8][R2.64], R13 ;  /* 0x0000000d02007986 */ /* 0x0001e8000c101908 */
[----:B------:R-:W2:Y:S04]  /*02d0*/  LDG.E R20, desc[UR8][R4.64+-0xc] ;  /* 0xfffff40804147981 */ /* 0x000ea8000c1e1900 */
[----:B------:R-:W2:Y:S02]  /*02e0*/  LDG.E R11, desc[UR8][R18.64] ;  /* 0x00000008120b7981 */ /* 0x000ea4000c1e1900 */
[----:B--2---:R-:W-:Y:S01]  /*02f0*/  FFMA R11, R20, R11, R13 ;  /* 0x0000000b140b7223 */ /* 0x004fe2000000000d */
[----:B------:R-:W-:-:S04]  /*0300*/  IMAD.WIDE R20, R9, 0x4, R18 ;  /* 0x0000000409147825 */ /* 0x000fc800078e0212 */
[----:B------:R1:W-:Y:S04]  /*0310*/  STG.E desc[UR8][R2.64], R11 ;  /* 0x0000000b02007986 */ /* 0x0003e8000c101908 */
[----:B------:R-:W2:Y:S04]  /*0320*/  LDG.E R22, desc[UR8][R4.64+-0x8] ;  /* 0xfffff80804167981 */ /* 0x000ea8000c1e1900 */
[----:B------:R-:W2:Y:S01]  /*0330*/  LDG.E R15, desc[UR8][R20.64] ;  /* 0x00000008140f7981 */ /* 0x000ea2000c1e1900 */
[----:B------:R-:W-:-:S04]  /*0340*/  IMAD.WIDE R16, R9, 0x4, R20 ;  /* 0x0000000409107825 */ /* 0x000fc800078e0214 */
[----:B--2---:R-:W-:-:S05]  /*0350*/  FFMA R15, R22, R15, R11 ;  /* 0x0000000f160f7223 */ /* 0x004fca000000000b */
[----:B------:R2:W-:Y:S04]  /*0360*/  STG.E desc[UR8][R2.64], R15 ;  /* 0x0000000f02007986 */ /* 0x0005e8000c101908 */
[----:B------:R-:W3:Y:S04]  /*0370*/  LDG.E R22, desc[UR8][R4.64+-0x4] ;  /* 0xfffffc0804167981 */ /* 0x000ee8000c1e1900 */
[----:B0-----:R-:W3:Y:S01]  /*0380*/  LDG.E R13, desc[UR8][R16.64] ;  /* 0x00000008100d7981 */ /* 0x001ee2000c1e1900 */
[----:B------:R-:W-:-:S04]  /*0390*/  IMAD.WIDE R18, R9, 0x4, R16 ;  /* 0x0000000409127825 */ /* 0x000fc800078e0210 */
[----:B---3--:R-:W-:-:S05]  /*03a0*/  FFMA R13, R22, R13, R15 ;  /* 0x0000000d160d7223 */ /* 0x008fca000000000f */
[----:B------:R0:W-:Y:S04]  /*03b0*/  STG.E desc[UR8][R2.64], R13 ;  /* 0x0000000d02007986 */ /* 0x0001e8000c101908 */
[----:B------:R-:W3:Y:S04]  /*03c0*/  LDG.E R22, desc[UR8][R4.64] ;  /* 0x0000000804167981 */ /* 0x000ee8000c1e1900 */
[----:B-1----:R-:W3:Y:S01]  /*03d0*/  LDG.E R11, desc[UR8][R18.64] ;  /* 0x00000008120b7981 */ /* 0x002ee2000c1e1900 */
[----:B------:R-:W-:-:S04]  /*03e0*/  IMAD.WIDE R20, R9, 0x4, R18 ;  /* 0x0000000409147825 */ /* 0x000fc800078e0212 */
[----:B---3--:R-:W-:-:S05]  /*03f0*/  FFMA R11, R22, R11, R13 ;  /* 0x0000000b160b7223 */ /* 0x008fca000000000d */
[----:B------:R1:W-:Y:S04]  /*0400*/  STG.E desc[UR8][R2.64], R11 ;  /* 0x0000000b02007986 */ /* 0x0003e8000c101908 */
[----:B------:R-:W3:Y:S04]  /*0410*/  LDG.E R22, desc[UR8][R4.64+0x4] ;  /* 0x0000040804167981 */ /* 0x000ee8000c1e1900 */
[----:B--2---:R-:W3:Y:S01]  /*0420*/  LDG.E R15, desc[UR8][R20.64] ;  /* 0x00000008140f7981 */ /* 0x004ee2000c1e1900 */
[----:B------:R-:W-:-:S04]  /*0430*/  IMAD.WIDE R16, R9, 0x4, R20 ;  /* 0x0000000409107825 */ /* 0x000fc800078e0214 */
[----:B---3--:R-:W-:-:S05]  /*0440*/  FFMA R15, R22, R15, R11 ;  /* 0x0000000f160f7223 */ /* 0x008fca000000000b */
[----:B------:R2:W-:Y:S04]  /*0450*/  STG.E desc[UR8][R2.64], R15 ;  /* 0x0000000f02007986 */ /* 0x0005e8000c101908 */
[----:B------:R-:W3:Y:S04]  /*0460*/  LDG.E R22, desc[UR8][R4.64+0x8] ;  /* 0x0000080804167981 */ /* 0x000ee8000c1e1900 */
[----:B0-----:R-:W3:Y:S01]  /*0470*/  LDG.E R13, desc[UR8][R16.64] ;  /* 0x00000008100d7981 */ /* 0x001ee2000c1e1900 */
[----:B------:R-:W-:-:S04]  /*0480*/  IMAD.WIDE R18, R9, 0x4, R16 ;  /* 0x0000000409127825 */ /* 0x000fc800078e0210 */
[----:B---3--:R-:W-:-:S05]  /*0490*/  FFMA R13, R22, R13, R15 ;  /* 0x0000000d160d7223 */ /* 0x008fca000000000f */
[----:B------:R2:W-:Y:S04]  /*04a0*/  STG.E desc[UR8][R2.64], R13 ;  /* 0x0000000d02007986 */ /* 0x0005e8000c101908 */
[----:B------:R-:W1:Y:S04]  /*04b0*/  LDG.E R18, desc[UR8][R18.64] ;  /* 0x0000000812127981 */ /* 0x000e68000c1e1900 */
[----:B------:R0:W1:Y:S01]  /*04c0*/  LDG.E R22, desc[UR8][R4.64+0xc] ;  /* 0x00000c0804167981 */ /* 0x000062000c1e1900 */
[----:B------:R-:W-:-:S04]  /*04d0*/  IADD3 R10, PT, PT, R10, 0x8, RZ ;  /* 0x000000080a0a7810 */ /* 0x000fc80007ffe0ff */
[----:B------:R-:W-:Y:S02]  /*04e0*/  ISETP.NE.AND P0, PT, R10, RZ, PT ;  /* 0x000000ff0a00720c */ /* 0x000fe40003f05270 */
[----:B0-----:R-:W-:Y:S02]  /*04f0*/  IADD3 R4, P1, PT, R4, 0x20, RZ ;  /* 0x0000002004047810 */ /* 0x001fe40007f3e0ff */
[----:B------:R-:W-:Y:S02]  /*0500*/  LEA R14, R9, R14, 0x3 ;  /* 0x0000000e090e7211 */ /* 0x000fe400078e18ff */
[----:B------:R-:W-:Y:S01]  /*0510*/  IADD3.X R5, PT, PT, RZ, R5, RZ, P1, !PT ;  /* 0x00000005ff057210 */ /* 0x000fe20000ffe4ff */
[----:B-1----:R-:W-:-:S05]  /*0520*/  FFMA R11, R22, R18, R13 ;  /* 0x00000012160b7223 */ /* 0x002fca000000000d */
[----:B------:R2:W-:Y:S01]  /*0530*/  STG.E desc[UR8][R2.64], R11 ;  /* 0x0000000b02007986 */ /* 0x0005e2000c101908 */
[----:B------:R-:W-:Y:S05]  /*0540*/  @P0 BRA `(.L_x_4) ;  /* 0xfffffffc00440947 */ /* 0x000fea000383ffff */
.L_x_3:
[----:B------:R-:W-:-:S09]  /*0550*/  UISETP.NE.AND UP0, UPT, UR5, URZ, UPT ;  /* 0x000000ff0500728c */ /* 0x000fd2000bf05270 */
[----:B------:R-:W-:Y:S05]  /*0560*/  BRA.U !UP0, `(.L_x_5) ;  /* 0x0000000508207547 */ /* 0x000fea000b800000 */
[----:B------:R-:W-:Y:S01]  /*0570*/  UIADD3 UR6, UPT, UPT, UR5, -0x1, URZ ;  /* 0xffffffff05067890 */ /* 0x000fe2000fffe0ff */
[----:B--2---:R-:W-:-:S03]  /*0580*/  LOP3.LUT P0, R13, R8, 0x3, RZ, 0xc0, !PT ;  /* 0x00000003080d7812 */ /* 0x004fc6000780c0ff */
[----:B------:R-:W-:-:S09]  /*0590*/  UISETP.GE.U32.AND UP0, UPT, UR6, 0x3, UPT ;  /* 0x000000030600788c */ /* 0x000fd2000bf06070 */
[----:B------:R-:W-:Y:S05]  /*05a0*/  BRA.U !UP0, `(.L_x_6) ;  /* 0x00000001087c7547 */ /* 0x000fea000b800000 */
[----:B------:R-:W0:Y:S01]  /*05b0*/  LDC.64 R16, c[0x0][0x380] ;  /* 0x0000e000ff107b82 */ /* 0x000e220000000a00 */
[----:B------:R-:W-:Y:S01]  /*05c0*/  IADD3 R5, PT, PT, R7, R12, RZ ;  /* 0x0000000c07057210 */ /* 0x000fe20007ffe0ff */
[----:B------:R-:W-:-:S06]  /*05d0*/  IMAD R19, R12, R9, R6 ;  /* 0x000000090c137224 */ /* 0x000fcc00078e0206 */
[----:B------:R-:W1:Y:S01]  /*05e0*/  LDC.64 R14, c[0x0][0x388] ;  /* 0x0000e200ff0e7b82 */ /* 0x000e620000000a00 */
[----:B0-----:R-:W-:-:S07]  /*05f0*/  IMAD.WIDE.U32 R16, R5, 0x4, R16 ;  /* 0x0000000405107825 */ /* 0x001fce00078e0010 */
[----:B------:R-:W0:Y:S01]  /*0600*/  LDC.64 R4, c[0x0][0x380] ;  /* 0x0000e000ff047b82 */ /* 0x000e220000000a00 */
[----:B------:R-:W2:Y:S01]  /*0610*/  LDG.E R16, desc[UR8][R16.64] ;  /* 0x0000000810107981 */ /* 0x000ea2000c1e1900 */
[----:B-1----:R-:W-:-:S05]  /*0620*/  IMAD.WIDE R14, R19, 0x4, R14 ;  /* 0x00000004130e7825 */ /* 0x002fca00078e020e */
[----:B------:R-:W2:Y:S01]  /*0630*/  LDG.E R10, desc[UR8][R14.64] ;  /* 0x000000080e0a7981 */ /* 0x000ea2000c1e1900 */
[----:B------:R-:W-:-:S04]  /*0640*/  IADD3 R18, P1, PT, R7, R12, RZ ;  /* 0x0000000c07127210 */ /* 0x000fc80007f3e0ff */
[----:B------:R-:W-:Y:S02]  /*0650*/  IADD3.X R19, PT, PT, RZ, RZ, RZ, P1, !PT ;  /* 0x000000ffff137210 */ /* 0x000fe40000ffe4ff */
[----:B0-----:R-:W-:-:S04]  /*0660*/  LEA R4, P1, R18, R4, 0x2 ;  /* 0x0000000412047211 */ /* 0x001fc800078210ff */
[----:B------:R-:W-:Y:S01]  /*0670*/  LEA.HI.X R5, R18, R5, R19, 0x2, P1 ;  /* 0x0000000512057211 */ /* 0x000fe200008f1413 */
[----:B--2--5:R-:W-:Y:S01]  /*0680*/  FFMA R19, R16, R10, R11 ;  /* 0x0000000a10137223 */ /* 0x024fe2000000000b */
[----:B------:R-:W-:-:S04]  /*0690*/  IMAD.WIDE R10, R9, 0x4, R14 ;  /* 0x00000004090a7825 */ /* 0x000fc800078e020e */
[----:B------:R0:W-:Y:S04]  /*06a0*/  STG.E desc[UR8][R2.64], R19 ;  /* 0x0000001302007986 */ /* 0x0001e8000c101908 */
[----:B------:R-:W2:Y:S04]  /*06b0*/  LDG.E R18, desc[UR8][R10.64] ;  /* 0x000000080a127981 */ /* 0x000ea8000c1e1900 */
[----:B------:R-:W2:Y:S01]  /*06c0*/  LDG.E R16, desc[UR8][R4.64+0x4] ;  /* 0x0000040804107981 */ /* 0x000ea2000c1e1900 */
[----:B------:R-:W-:-:S04]  /*06d0*/  IMAD.WIDE R14, R9, 0x4, R10 ;  /* 0x00000004090e7825 */ /* 0x000fc800078e020a */
[----:B--2---:R-:W-:-:S05]  /*06e0*/  FFMA R21, R16, R18, R19 ;  /* 0x0000001210157223 */ /* 0x004fca0000000013 */
        /* <DEDUP_REMOVED lines=8> */
[----:B------:R-:W-:Y:S01]  /*0770*/  IADD3 R12, PT, PT, R12, 0x4, RZ ;  /* 0x000000040c0c7810 */ /* 0x000fe20007ffe0ff */
[----:B--2---:R-:W-:-:S05]  /*0780*/  FFMA R11, R18, R16, R23 ;  /* 0x00000010120b7223 */ /* 0x004fca0000000017 */
[----:B------:R0:W-:Y:S02]  /*0790*/  STG.E desc[UR8][R2.64], R11 ;  /* 0x0000000b02007986 */ /* 0x0001e4000c101908 */
.L_x_6:
[----:B------:R-:W-:Y:S05]  /*07a0*/  @!P0 BRA `(.L_x_5) ;  /* 0x0000000000908947 */ /* 0x000fea0003800000 */
[----:B------:R-:W-:Y:S02]  /*07b0*/  ISETP.NE.AND P1, PT, R13, 0x1, PT ;  /* 0x000000010d00780c */ /* 0x000fe40003f25270 */
[----:B------:R-:W-:-:S04]  /*07c0*/  LOP3.LUT R8, R8, 0x1, RZ, 0xc0, !PT ;  /* 0x0000000108087812 */ /* 0x000fc800078ec0ff */
[----:B------:R-:W-:-:S07]  /*07d0*/  ISETP.NE.U32.AND P0, PT, R8, 0x1, PT ;  /* 0x000000010800780c */ /* 0x000fce0003f05070 */
[----:B------:R-:W-:Y:S06]  /*07e0*/  @!P1 BRA `(.L_x_7) ;  /* 0x0000000000549947 */ /* 0x000fec0003800000 */
[----:B------:R-:W1:Y:S01]  /*07f0*/  LDC.64 R4, c[0x0][0x380] ;  /* 0x0000e000ff047b82 */ /* 0x000e620000000a00 */
[----:B------:R-:W-:Y:S01]  /*0800*/  IADD3 R17, PT, PT, R7, R12, RZ ;  /* 0x0000000c07117210 */ /* 0x000fe20007ffe0ff */
[----:B------:R-:W-:-:S06]  /*0810*/  IMAD R13, R12, R9, R6 ;  /* 0x000000090c0d7224 */ /* 0x000fcc00078e0206 */
[----:B------:R-:W2:Y:S01]  /*0820*/  LDC.64 R14, c[0x0][0x388] ;  /* 0x0000e200ff0e7b82 */ /* 0x000ea20000000a00 */
[----:B-1----:R-:W-:-:S06]  /*0830*/  IMAD.WIDE.U32 R16, R17, 0x4, R4 ;  /* 0x0000000411107825 */ /* 0x002fcc00078e0004 */
[----:B------:R-:W3:Y:S01]  /*0840*/  LDG.E R16, desc[UR8][R16.64] ;  /* 0x0000000810107981 */ /* 0x000ee2000c1e1900 */
[----:B--2---:R-:W-:Y:S02]  /*0850*/  IMAD.WIDE R4, R13, 0x4, R14 ;  /* 0x000000040d047825 */ /* 0x004fe400078e020e */
[----:B------:R-:W1:Y:S03]  /*0860*/  LDC.64 R14, c[0x0][0x380] ;  /* 0x0000e000ff0e7b82 */ /* 0x000e660000000a00 */
[----:B------:R-:W3:Y:S01]  /*0870*/  LDG.E R8, desc[UR8][R4.64] ;  /* 0x0000000804087981 */ /* 0x000ee2000c1e1900 */
[----:B------:R-:W-:-:S04]  /*0880*/  IADD3 R10, P1, PT, R7, R12, RZ ;  /* 0x0000000c070a7210 */ /* 0x000fc80007f3e0ff */
[----:B------:R-:W-:Y:S01]  /*0890*/  IADD3.X R13, PT, PT, RZ, RZ, RZ, P1, !PT ;  /* 0x000000ffff0d7210 */ /* 0x000fe20000ffe4ff */
[----:B0-----:R-:W-:Y:S01]  /*08a0*/  IMAD.WIDE R18, R9, 0x4, R4 ;  /* 0x0000000409127825 */ /* 0x001fe200078e0204 */
[----:B-1----:R-:W-:-:S04]  /*08b0*/  LEA R14, P1, R10, R14, 0x2 ;  /* 0x0000000e0a0e7211 */ /* 0x002fc800078210ff */
[----:B------:R-:W-:Y:S01]  /*08c0*/  LEA.HI.X R15, R10, R15, R13, 0x2, P1 ;  /* 0x0000000f0a0f7211 */ /* 0x000fe200008f140d */
[----:B---3-5:R-:W-:-:S05]  /*08d0*/  FFMA R13, R16, R8, R11 ;  /* 0x00000008100d7223 */ /* 0x028fca000000000b */
[----:B------:R1:W-:Y:S04]  /*08e0*/  STG.E desc[UR8][R2.64], R13 ;  /* 0x0000000d02007986 */ /* 0x0003e8000c101908 */
[----:B------:R-:W2:Y:S04]  /*08f0*/  LDG.E R14, desc[UR8][R14.64+0x4] ;  /* 0x000004080e0e7981 */ /* 0x000ea8000c1e1900 */
[----:B------:R-:W2:Y:S01]  /*0900*/  LDG.E R18, desc[UR8][R18.64] ;  /* 0x0000000812127981 */ /* 0x000ea2000c1e1900 */
[----:B------:R-:W-:Y:S01]  /*0910*/  IADD3 R12, PT, PT, R12, 0x2, RZ ;  /* 0x000000020c0c7810 */ /* 0x000fe20007ffe0ff */
[----:B--2---:R-:W-:-:S05]  /*0920*/  FFMA R11, R14, R18, R13 ;  /* 0x000000120e0b7223 */ /* 0x004fca000000000d */
[----:B------:R1:W-:Y:S02]  /*0930*/  STG.E desc[UR8][R2.64], R11 ;  /* 0x0000000b02007986 */ /* 0x0003e4000c101908 */
.L_x_7:
[----:B------:R-:W-:Y:S05]  /*0940*/  @P0 BRA `(.L_x_5) ;  /* 0x0000000000280947 */ /* 0x000fea0003800000 */
[----:B------:R-:W2:Y:S01]  /*0950*/  LDC.64 R4, c[0x0][0x380] ;  /* 0x0000e000ff047b82 */ /* 0x000ea20000000a00 */
[----:B-1----:R-:W-:Y:S01]  /*0960*/  IADD3 R13, PT, PT, R7, R12, RZ ;  /* 0x0000000c070d7210 */ /* 0x002fe20007ffe0ff */
[----:B------:R-:W-:-:S06]  /*0970*/  IMAD R17, R12, R9, R6 ;  /* 0x000000090c117224 */ /* 0x000fcc00078e0206 */
[----:B------:R-:W1:Y:S01]  /*0980*/  LDC.64 R14, c[0x0][0x388] ;  /* 0x0000e200ff0e7b82 */ /* 0x000e620000000a00 */
[----:B--2---:R-:W-:-:S06]  /*0990*/  IMAD.WIDE.U32 R4, R13, 0x4, R4 ;  /* 0x000000040d047825 */ /* 0x004fcc00078e0004 */
[----:B------:R-:W0:Y:S01]  /*09a0*/  LDG.E R4, desc[UR8][R4.64] ;  /* 0x0000000804047981 */ /* 0x000e22000c1e1900 */
[----:B-1----:R-:W-:-:S06]  /*09b0*/  IMAD.WIDE R12, R17, 0x4, R14 ;  /* 0x00000004110c7825 */ /* 0x002fcc00078e020e */
[----:B------:R-:W0:Y:S02]  /*09c0*/  LDG.E R12, desc[UR8][R12.64] ;  /* 0x000000080c0c7981 */ /* 0x000e24000c1e1900 */
[----:B0----5:R-:W-:-:S05]  /*09d0*/  FFMA R11, R4, R12, R11 ;  /* 0x0000000c040b7223 */ /* 0x021fca000000000b */
[----:B------:R3:W-:Y:S02]  /*09e0*/  STG.E desc[UR8][R2.64], R11 ;  /* 0x0000000b02007986 */ /* 0x0007e4000c101908 */
.L_x_5:
[----:B------:R-:W-:-:S04]  /*09f0*/  IADD3 R6, PT, PT, R6, UR7, RZ ;  /* 0x0000000706067c10 */ /* 0x000fc8000fffe0ff */
[----:B------:R-:W-:-:S13]  /*0a00*/  ISETP.GE.AND P0, PT, R6, R9, PT ;  /* 0x000000090600720c */ /* 0x000fda0003f06270 */
[----:B------:R-:W-:Y:S05]  /*0a10*/  @!P0 BRA `(.L_x_8) ;  /* 0xfffffff400cc8947 */ /* 0x000fea000383ffff */
.L_x_2:
[----:B0-----:R-:W-:Y:S05]  /*0a20*/  BSYNC.RECONVERGENT B0 ;  /* 0x0000000000007941 */ /* 0x001fea0003800200 */
.L_x_1:
[----:B------:R-:W0:Y:S01]  /*0a30*/  LDCU UR6, c[0x0][0x398] ;  /* 0x00007300ff0677ac */ /* 0x000e220008000800 */
[----:B------:R-:W-:-:S04]  /*0a40*/  UIADD3 UR4, UPT, UPT, UR4, 0x1, URZ ;  /* 0x0000000104047890 */ /* 0x000fc8000fffe0ff */
[----:B0-----:R-:W-:-:S09]  /*0a50*/  UISETP.NE.AND UP0, UPT, UR4, UR6, UPT ;  /* 0x000000060400728c */ /* 0x001fd2000bf05270 */
[----:B------:R-:W-:Y:S05]  /*0a60*/  BRA.U UP0, `(.L_x_9) ;  /* 0xfffffff5009c7547 */ /* 0x000fea000b83ffff */
.L_x_0:
[----:B------:R-:W-:Y:S06]  /*0a70*/  BAR.SYNC.DEFER_BLOCKING 0x0 ;  /* 0x0000000000007b1d */ /* 0x000fec0000010000 */
[----:B------:R-:W-:Y:S05]  /*0a80*/  EXIT ;  /* 0x000000000000794d */ /* 0x000fea0003800000 */
.L_x_10:
[----:B------:R-:W-:-:S00]  /*0a90*/  BRA `(.L_x_10) ;  /* 0xfffffffc00fc7947 */ /* 0x000fc0000383ffff */
[----:B------:R-:W-:-:S00]  /*0aa0*/  NOP ;  /* 0x0000000000007918 */ /* 0x000fc00000000000 */
        /* <DEDUP_REMOVED lines=13> */
.L_x_11:


//--------------------- .nv.shared.reserved.0     --------------------------
	.section	.nv.shared.reserved.0,"aw",@nobits
	.weak		__nv_reservedSMEM_offset_0_alias
	.size		__nv_reservedSMEM_offset_0_alias, 0, 64
	.other		__nv_reservedSMEM_offset_0_alias,@"STO_CUDA_RESERVED_SHARED STV_DEFAULT"
__nv_reservedSMEM_offset_0_alias:
	.zero		0
	.zero		64


//--------------------- .nv.constant0._Z8multiplyPfS_S_iii --------------------------
	.section	.nv.constant0._Z8multiplyPfS_S_iii,"a",@progbits
	.sectionflags	@""
	.align	4
.nv.constant0._Z8multiplyPfS_S_iii:
	.zero		932


//--------------------- SYMBOLS --------------------------

	.type		.nv.reservedSmem.offset0,@object
	.size		.nv.reservedSmem.offset0,0x4
